//
// Generated by NVIDIA NVVM Compiler
//
// Compiler Build ID: CL-36424714
// Cuda compilation tools, release 13.0, V13.0.88
// Based on NVVM 20.0.0
//

.version 9.0
.target sm_100
.address_size 64

	// .globl	_Z13prescanKernelPfS_i
.extern .func  (.param .b32 func_retval0) vprintf
(
	.param .b64 vprintf_param_0,
	.param .b64 vprintf_param_1
)
;
.global .align 4 .b8 blockSums[16];
.extern .shared .align 16 .b8 scanArray[];
.global .align 1 .b8 $str[59] = {66, 108, 111, 99, 107, 32, 73, 100, 58, 32, 37, 105, 44, 32, 115, 99, 97, 110, 65, 114, 114, 97, 121, 32, 98, 101, 102, 111, 114, 101, 32, 115, 99, 97, 110, 33, 58, 32, 37, 46, 49, 102, 32, 37, 46, 49, 102, 32, 37, 46, 49, 102, 32, 37, 46, 49, 102, 10};
.global .align 1 .b8 $str$1[59] = {66, 108, 111, 99, 107, 32, 73, 100, 58, 32, 37, 105, 44, 32, 115, 99, 97, 110, 65, 114, 114, 97, 121, 32, 97, 102, 116, 101, 114, 32, 115, 99, 97, 110, 33, 58, 32, 32, 37, 46, 49, 102, 32, 37, 46, 49, 102, 32, 37, 46, 49, 102, 32, 37, 46, 49, 102, 10};
.global .align 1 .b8 $str$2[53] = {66, 108, 111, 99, 107, 32, 73, 100, 58, 32, 37, 105, 44, 32, 50, 110, 100, 32, 115, 99, 97, 110, 65, 114, 114, 97, 121, 32, 98, 101, 102, 111, 114, 101, 32, 115, 99, 97, 110, 33, 58, 32, 37, 46, 49, 102, 32, 37, 46, 49, 102, 10};
.global .align 1 .b8 $str$3[77] = {66, 108, 111, 99, 107, 83, 117, 109, 115, 58, 32, 37, 46, 49, 102, 32, 37, 46, 49, 102, 32, 37, 46, 49, 102, 32, 37, 46, 49, 102, 32, 32, 45, 45, 45, 45, 45, 32, 50, 110, 100, 32, 115, 99, 97, 110, 65, 114, 114, 97, 121, 32, 97, 102, 116, 101, 114, 32, 115, 99, 97, 110, 33, 58, 32, 37, 46, 49, 102, 32, 37, 46, 49, 102, 32, 10};

.visible .entry _Z13prescanKernelPfS_i(
	.param .u64 .ptr .align 1 _Z13prescanKernelPfS_i_param_0,
	.param .u64 .ptr .align 1 _Z13prescanKernelPfS_i_param_1,
	.param .u32 _Z13prescanKernelPfS_i_param_2
)
{
	.local .align 8 .b8 	__local_depot0[40];
	.reg .b64 	%SP;
	.reg .b64 	%SPL;
	.reg .pred 	%p<10>;
	.reg .b32 	%r<30>;
	.reg .b32 	%f<27>;
	.reg .b64 	%rd<20>;
	.reg .b64 	%fd<9>;

	mov.u64 	%SPL, __local_depot0;
	cvta.local.u64 	%SP, %SPL;
	ld.param.u64 	%rd2, [_Z13prescanKernelPfS_i_param_0];
	ld.param.u64 	%rd3, [_Z13prescanKernelPfS_i_param_1];
	add.u64 	%rd4, %SP, 0;
	add.u64 	%rd1, %SPL, 0;
	mov.u32 	%r1, %ctaid.x;
	mov.u32 	%r2, %tid.x;
	or.b32  	%r9, %r1, %r2;
	setp.eq.s32 	%p1, %r9, 0;
	mov.f32 	%f26, 0f00000000;
	@%p1 bra 	$L__BB0_2;
	cvta.to.global.u64 	%rd5, %rd3;
	shl.b32 	%r10, %r1, 2;
	add.s32 	%r11, %r2, %r10;
	add.s32 	%r12, %r11, -1;
	mul.wide.u32 	%rd6, %r12, 4;
	add.s64 	%rd7, %rd5, %rd6;
	ld.global.f32 	%f26, [%rd7];
$L__BB0_2:
	shl.b32 	%r13, %r2, 2;
	mov.u32 	%r14, scanArray;
	add.s32 	%r3, %r14, %r13;
	st.shared.f32 	[%r3], %f26;
	bar.sync 	0;
	setp.ne.s32 	%p2, %r2, 3;
	@%p2 bra 	$L__BB0_4;
	ld.shared.v4.f32 	{%f4, %f5, %f6, %f7}, [scanArray];
	cvt.f64.f32 	%fd1, %f4;
	cvt.f64.f32 	%fd2, %f5;
	cvt.f64.f32 	%fd3, %f6;
	cvt.f64.f32 	%fd4, %f7;
	st.local.u32 	[%rd1], %r1;
	st.local.f64 	[%rd1+8], %fd1;
	st.local.f64 	[%rd1+16], %fd2;
	st.local.f64 	[%rd1+24], %fd3;
	st.local.f64 	[%rd1+32], %fd4;
	mov.u64 	%rd8, $str;
	cvta.global.u64 	%rd9, %rd8;
	{ // callseq 0, 0
	.param .b64 param0;
	st.param.b64 	[param0], %rd9;
	.param .b64 param1;
	st.param.b64 	[param1], %rd4;
	.param .b32 retval0;
	call.uni (retval0), 
	vprintf, 
	(
	param0, 
	param1
	);
	ld.param.b32 	%r15, [retval0];
	} // callseq 0
$L__BB0_4:
	setp.eq.s32 	%p3, %r1, 0;
	shl.b32 	%r17, %r2, 1;
	add.s32 	%r4, %r17, 2;
	or.b32  	%r18, %r17, 1;
	selp.b32 	%r5, %r4, %r18, %p3;
	setp.gt.u32 	%p4, %r5, 3;
	shl.b32 	%r19, %r5, 2;
	add.s32 	%r6, %r14, %r19;
	@%p4 bra 	$L__BB0_6;
	ld.shared.f32 	%f8, [%r6+-4];
	ld.shared.f32 	%f9, [%r6];
	add.f32 	%f10, %f8, %f9;
	st.shared.f32 	[%r6], %f10;
$L__BB0_6:
	setp.eq.s32 	%p5, %r1, 0;
	bar.sync 	0;
	shl.b32 	%r21, %r4, 1;
	or.b32  	%r23, %r13, 3;
	selp.b32 	%r7, %r21, %r23, %p5;
	setp.gt.u32 	%p6, %r7, 3;
	shl.b32 	%r24, %r7, 2;
	add.s32 	%r8, %r14, %r24;
	@%p6 bra 	$L__BB0_8;
	ld.shared.f32 	%f11, [%r8+-8];
	ld.shared.f32 	%f12, [%r8];
	add.f32 	%f13, %f11, %f12;
	st.shared.f32 	[%r8], %f13;
$L__BB0_8:
	setp.gt.u32 	%p7, %r7, 3;
	bar.sync 	0;
	@%p7 bra 	$L__BB0_10;
	ld.shared.f32 	%f14, [%r8];
	ld.shared.f32 	%f15, [%r8+8];
	add.f32 	%f16, %f14, %f15;
	st.shared.f32 	[%r8+8], %f16;
$L__BB0_10:
	setp.gt.u32 	%p8, %r5, 3;
	bar.sync 	0;
	@%p8 bra 	$L__BB0_12;
	ld.shared.f32 	%f17, [%r6];
	ld.shared.f32 	%f18, [%r6+4];
	add.f32 	%f19, %f17, %f18;
	st.shared.f32 	[%r6+4], %f19;
$L__BB0_12:
	bar.sync 	0;
	bar.sync 	0;
	setp.ne.s32 	%p9, %r2, 0;
	@%p9 bra 	$L__BB0_14;
	ld.shared.v4.f32 	{%f20, %f21, %f22, %f23}, [scanArray];
	cvt.f64.f32 	%fd5, %f20;
	cvt.f64.f32 	%fd6, %f21;
	cvt.f64.f32 	%fd7, %f22;
	cvt.f64.f32 	%fd8, %f23;
	st.local.u32 	[%rd1], %r1;
	st.local.f64 	[%rd1+8], %fd5;
	st.local.f64 	[%rd1+16], %fd6;
	st.local.f64 	[%rd1+24], %fd7;
	st.local.f64 	[%rd1+32], %fd8;
	mov.u64 	%rd11, $str$1;
	cvta.global.u64 	%rd12, %rd11;
	{ // callseq 1, 0
	.param .b64 param0;
	st.param.b64 	[param0], %rd12;
	.param .b64 param1;
	st.param.b64 	[param1], %rd4;
	.param .b32 retval0;
	call.uni (retval0), 
	vprintf, 
	(
	param0, 
	param1
	);
	ld.param.b32 	%r26, [retval0];
	} // callseq 1
	ld.shared.f32 	%f24, [scanArray+12];
	mul.wide.u32 	%rd14, %r1, 4;
	mov.u64 	%rd15, blockSums;
	add.s64 	%rd16, %rd15, %rd14;
	st.global.f32 	[%rd16], %f24;
$L__BB0_14:
	cvta.to.global.u64 	%rd17, %rd2;
	bar.sync 	0;
	ld.shared.f32 	%f25, [%r3];
	shl.b32 	%r28, %r1, 2;
	add.s32 	%r29, %r28, %r2;
	mul.wide.u32 	%rd18, %r29, 4;
	add.s64 	%rd19, %rd17, %rd18;
	st.global.f32 	[%rd19], %f25;
	ret;

}
	// .globl	_Z15blockScanKernelPf
.visible .entry _Z15blockScanKernelPf(
	.param .u64 .ptr .align 1 _Z15blockScanKernelPf_param_0
)
{
	.local .align 16 .b8 	__local_depot1[48];
	.reg .b64 	%SP;
	.reg .b64 	%SPL;
	.reg .pred 	%p<10>;
	.reg .b32 	%r<40>;
	.reg .b32 	%f<22>;
	.reg .b64 	%rd<19>;
	.reg .b64 	%fd<9>;

	mov.u64 	%SPL, __local_depot1;
	cvta.local.u64 	%SP, %SPL;
	ld.param.u64 	%rd2, [_Z15blockScanKernelPf_param_0];
	add.u64 	%rd3, %SP, 0;
	add.u64 	%rd1, %SPL, 0;
	mov.u32 	%r1, %ntid.x;
	mov.u32 	%r2, %ctaid.x;
	mov.u32 	%r3, %tid.x;
	or.b32  	%r12, %r2, %r3;
	setp.eq.s32 	%p1, %r12, 0;
	mov.f32 	%f21, 0f00000000;
	@%p1 bra 	$L__BB1_2;
	mad.lo.s32 	%r13, %r2, %r1, %r3;
	add.s32 	%r14, %r13, -1;
	mul.wide.u32 	%rd4, %r14, 4;
	mov.u64 	%rd5, blockSums;
	add.s64 	%rd6, %rd5, %rd4;
	ld.global.f32 	%f21, [%rd6];
$L__BB1_2:
	shl.b32 	%r15, %r3, 2;
	mov.u32 	%r16, scanArray;
	add.s32 	%r17, %r16, %r15;
	st.shared.f32 	[%r17], %f21;
	bar.sync 	0;
	add.s32 	%r18, %r1, -1;
	setp.ne.s32 	%p2, %r3, %r18;
	@%p2 bra 	$L__BB1_4;
	ld.shared.v2.f32 	{%f4, %f5}, [scanArray];
	cvt.f64.f32 	%fd1, %f4;
	cvt.f64.f32 	%fd2, %f5;
	st.local.u32 	[%rd1], %r2;
	st.local.f64 	[%rd1+8], %fd1;
	st.local.f64 	[%rd1+16], %fd2;
	mov.u64 	%rd7, $str$2;
	cvta.global.u64 	%rd8, %rd7;
	{ // callseq 2, 0
	.param .b64 param0;
	st.param.b64 	[param0], %rd8;
	.param .b64 param1;
	st.param.b64 	[param1], %rd3;
	.param .b32 retval0;
	call.uni (retval0), 
	vprintf, 
	(
	param0, 
	param1
	);
	ld.param.b32 	%r19, [retval0];
	} // callseq 2
$L__BB1_4:
	setp.lt.u32 	%p3, %r1, 2;
	@%p3 bra 	$L__BB1_9;
	shl.b32 	%r22, %r3, 1;
	add.s32 	%r4, %r22, 2;
	mov.b32 	%r38, 1;
$L__BB1_6:
	bar.sync 	0;
	mul.lo.s32 	%r7, %r4, %r38;
	setp.ge.u32 	%p4, %r7, %r1;
	@%p4 bra 	$L__BB1_8;
	sub.s32 	%r23, %r7, %r38;
	shl.b32 	%r24, %r23, 2;
	add.s32 	%r26, %r16, %r24;
	ld.shared.f32 	%f6, [%r26];
	shl.b32 	%r27, %r38, 2;
	add.s32 	%r28, %r26, %r27;
	ld.shared.f32 	%f7, [%r28];
	add.f32 	%f8, %f6, %f7;
	st.shared.f32 	[%r28], %f8;
$L__BB1_8:
	shl.b32 	%r38, %r38, 1;
	setp.lt.u32 	%p5, %r38, %r1;
	@%p5 bra 	$L__BB1_6;
$L__BB1_9:
	setp.lt.u32 	%p6, %r1, 2;
	@%p6 bra 	$L__BB1_14;
	shl.b32 	%r29, %r3, 1;
	add.s32 	%r5, %r29, 2;
	mov.u32 	%r39, %r1;
$L__BB1_11:
	shr.u32 	%r10, %r39, 1;
	bar.sync 	0;
	mul.lo.s32 	%r11, %r5, %r10;
	setp.ge.u32 	%p7, %r11, %r1;
	@%p7 bra 	$L__BB1_13;
	shl.b32 	%r30, %r11, 2;
	add.s32 	%r32, %r16, %r30;
	ld.shared.f32 	%f9, [%r32];
	shl.b32 	%r33, %r10, 2;
	add.s32 	%r34, %r32, %r33;
	ld.shared.f32 	%f10, [%r34];
	add.f32 	%f11, %f9, %f10;
	st.shared.f32 	[%r34], %f11;
$L__BB1_13:
	setp.gt.u32 	%p8, %r39, 3;
	mov.u32 	%r39, %r10;
	@%p8 bra 	$L__BB1_11;
$L__BB1_14:
	bar.sync 	0;
	setp.ne.s32 	%p9, %r3, 0;
	@%p9 bra 	$L__BB1_16;
	ld.global.f32 	%f12, [blockSums];
	cvt.f64.f32 	%fd3, %f12;
	ld.global.f32 	%f13, [blockSums+4];
	cvt.f64.f32 	%fd4, %f13;
	ld.global.f32 	%f14, [blockSums+8];
	cvt.f64.f32 	%fd5, %f14;
	ld.global.f32 	%f15, [blockSums+12];
	cvt.f64.f32 	%fd6, %f15;
	ld.shared.v2.f32 	{%f16, %f17}, [scanArray];
	cvt.f64.f32 	%fd7, %f16;
	cvt.f64.f32 	%fd8, %f17;
	st.local.v2.f64 	[%rd1], {%fd3, %fd4};
	st.local.v2.f64 	[%rd1+16], {%fd5, %fd6};
	st.local.v2.f64 	[%rd1+32], {%fd7, %fd8};
	mov.u64 	%rd10, $str$3;
	cvta.global.u64 	%rd11, %rd10;
	{ // callseq 3, 0
	.param .b64 param0;
	st.param.b64 	[param0], %rd11;
	.param .b64 param1;
	st.param.b64 	[param1], %rd3;
	.param .b32 retval0;
	call.uni (retval0), 
	vprintf, 
	(
	param0, 
	param1
	);
	ld.param.b32 	%r35, [retval0];
	} // callseq 3
$L__BB1_16:
	cvta.to.global.u64 	%rd13, %rd2;
	mul.wide.u32 	%rd14, %r2, 4;
	mov.u64 	%rd15, blockSums;
	add.s64 	%rd16, %rd15, %rd14;
	ld.global.f32 	%f18, [%rd16];
	mad.lo.s32 	%r37, %r2, %r1, %r3;
	mul.wide.u32 	%rd17, %r37, 4;
	add.s64 	%rd18, %rd13, %rd17;
	ld.global.f32 	%f19, [%rd18];
	add.f32 	%f20, %f18, %f19;
	st.global.f32 	[%rd18], %f20;
	ret;

}


// ===== COMPILED SASS (sm_100) =====

	.target	sm_100

	.elftype	@"ET_EXEC"


//--------------------- .note.nv.tkinfo           --------------------------
	.section	.note.nv.tkinfo,"",@"SHT_NOTE"
	.sectionflags	@"SHF_NOTE_NV_TKINFO"
	.tkinfo
        /*0018*/ 	.word	0x00000002
        /*0030*/ 	.string	""
        /*0030*/ 	.string	"ptxas"
        /*0030*/ 	.string	"Cuda compilation tools, release 13.0, V13.0.88"
        /*0030*/ 	.string	"Build cuda_13.0.r13.0/compiler.36424714_0"
        /*0030*/ 	.string	"-arch sm_100 -m 64 "



//--------------------- .note.nv.cuinfo           --------------------------
	.section	.note.nv.cuinfo,"",@"SHT_NOTE"
	.sectionflags	@"SHF_NOTE_NV_CUINFO"
        /*0018*/ 	.short	0x0002
        /*001a*/ 	.short	0x0064
        /*001c*/ 	.short	0x0082
	.zero		2


//--------------------- .nv.info                  --------------------------
	.section	.nv.info,"",@"SHT_CUDA_INFO"
	.align	4


	//----- nvinfo : EIATTR_REGCOUNT
	.align		4
        /*0000*/ 	.byte	0x04, 0x2f
        /*0002*/ 	.short	(.L_6 - .L_5)
	.align		4
.L_5:
        /*0004*/ 	.word	index@(_Z13prescanKernelPfS_i)
        /*0008*/ 	.word	0x0000001a


	//----- nvinfo : EIATTR_FRAME_SIZE
	.align		4
.L_6:
        /*000c*/ 	.byte	0x04, 0x11
        /*000e*/ 	.short	(.L_8 - .L_7)
	.align		4
.L_7:
        /*0010*/ 	.word	index@(_Z13prescanKernelPfS_i)
        /*0014*/ 	.word	0x00000028


	//----- nvinfo : EIATTR_REGCOUNT
	.align		4
.L_8:
        /*0018*/ 	.byte	0x04, 0x2f
        /*001a*/ 	.short	(.L_10 - .L_9)
	.align		4
.L_9:
        /*001c*/ 	.word	index@(_Z15blockScanKernelPf)
        /*0020*/ 	.word	0x0000001e


	//----- nvinfo : EIATTR_FRAME_SIZE
	.align		4
.L_10:
        /*0024*/ 	.byte	0x04, 0x11
        /*0026*/ 	.short	(.L_12 - .L_11)
	.align		4
.L_11:
        /*0028*/ 	.word	index@(_Z15blockScanKernelPf)
        /*002c*/ 	.word	0x00000030


	//----- nvinfo : EIATTR_MIN_STACK_SIZE
	.align		4
.L_12:
        /*0030*/ 	.byte	0x04, 0x12
        /*0032*/ 	.short	(.L_14 - .L_13)
	.align		4
.L_13:
        /*0034*/ 	.word	index@(_Z15blockScanKernelPf)
        /*0038*/ 	.word	0x00000030


	//----- nvinfo : EIATTR_MIN_STACK_SIZE
	.align		4
.L_14:
        /*003c*/ 	.byte	0x04, 0x12
        /*003e*/ 	.short	(.L_16 - .L_15)
	.align		4
.L_15:
        /*0040*/ 	.word	index@(_Z13prescanKernelPfS_i)
        /*0044*/ 	.word	0x00000028
.L_16:


//--------------------- .nv.compat                --------------------------
	.section	.nv.compat,"",@"SHT_CUDA_COMPAT_INFO"
	.align	4
        /*0000*/ 	.byte	0x02, 0x09, 0x00, 0x00, 0x02, 0x02, 0x01, 0x00, 0x02, 0x05, 0x05, 0x00, 0x03, 0x07, 0x01, 0x01
        /*0010*/ 	.byte	0x02, 0x03, 0x00, 0x00, 0x02, 0x06, 0x01, 0x00, 0x04, 0x0b, 0x08, 0x00, 0x09, 0x00, 0x00, 0x00
        /*0020*/ 	.byte	0x00, 0x00, 0x00, 0x00


//--------------------- .nv.info._Z15blockScanKernelPf --------------------------
	.section	.nv.info._Z15blockScanKernelPf,"",@"SHT_CUDA_INFO"
	.sectionflags	@""
	.align	4


	//----- nvinfo : EIATTR_CUDA_API_VERSION
	.align		4
        /*0000*/ 	.byte	0x04, 0x37
        /*0002*/ 	.short	(.L_18 - .L_17)
.L_17:
        /*0004*/ 	.word	0x00000082


	//----- nvinfo : EIATTR_KPARAM_INFO
	.align		4
.L_18:
        /*0008*/ 	.byte	0x04, 0x17
        /*000a*/ 	.short	(.L_20 - .L_19)
.L_19:
        /*000c*/ 	.word	0x00000000
        /*0010*/ 	.short	0x0000
        /*0012*/ 	.short	0x0000
        /*0014*/ 	.byte	0x00, 0xf5, 0x21, 0x00


	//----- nvinfo : EIATTR_SPARSE_MMA_MASK
	.align		4
.L_20:
        /*0018*/ 	.byte	0x03, 0x50
        /*001a*/ 	.short	0x0000


	//----- nvinfo : EIATTR_MAXREG_COUNT
	.align		4
        /*001c*/ 	.byte	0x03, 0x1b
        /*001e*/ 	.short	0x00ff


	//----- nvinfo : EIATTR_NUM_BARRIERS
	.align		4
        /*0020*/ 	.byte	0x02, 0x4c
        /*0022*/ 	.byte	0x01
	.zero		1


	//----- nvinfo : EIATTR_EXTERNS
	.align		4
        /*0024*/ 	.byte	0x04, 0x0f
        /*0026*/ 	.short	(.L_22 - .L_21)


	//   ....[0]....
	.align		4
.L_21:
        /*0028*/ 	.word	index@(vprintf)


	//----- nvinfo : EIATTR_MERCURY_ISA_VERSION
	.align		4
.L_22:
        /*002c*/ 	.byte	0x03, 0x5f
        /*002e*/ 	.short	0x0101


	//----- nvinfo : EIATTR_VRC_CTA_INIT_COUNT
	.align		4
        /*0030*/ 	.byte	0x02, 0x4a
	.zero		1
	.zero		1


	//----- nvinfo : EIATTR_SYSCALL_OFFSETS
	.align		4
        /*0034*/ 	.byte	0x04, 0x46
        /*0036*/ 	.short	(.L_24 - .L_23)


	//   ....[0]....
.L_23:
        /*0038*/ 	.word	0x00000290


	//   ....[1]....
        /*003c*/ 	.word	0x000006e0


	//----- nvinfo : EIATTR_EXIT_INSTR_OFFSETS
	.align		4
.L_24:
        /*0040*/ 	.byte	0x04, 0x1c
        /*0042*/ 	.short	(.L_26 - .L_25)


	//   ....[0]....
.L_25:
        /*0044*/ 	.word	0x00000790


	//----- nvinfo : EIATTR_CRS_STACK_SIZE
	.align		4
.L_26:
        /*0048*/ 	.byte	0x04, 0x1e
        /*004a*/ 	.short	(.L_28 - .L_27)
.L_27:
        /*004c*/ 	.word	0x00000000


	//----- nvinfo : EIATTR_CBANK_PARAM_SIZE
	.align		4
.L_28:
        /*0050*/ 	.byte	0x03, 0x19
        /*0052*/ 	.short	0x0008


	//----- nvinfo : EIATTR_PARAM_CBANK
	.align		4
        /*0054*/ 	.byte	0x04, 0x0a
        /*0056*/ 	.short	(.L_30 - .L_29)
	.align		4
.L_29:
        /*0058*/ 	.word	index@(.nv.constant0._Z15blockScanKernelPf)
        /*005c*/ 	.short	0x0380
        /*005e*/ 	.short	0x0008


	//----- nvinfo : EIATTR_SW_WAR
	.align		4
.L_30:
        /*0060*/ 	.byte	0x04, 0x36
        /*0062*/ 	.short	(.L_32 - .L_31)
.L_31:
        /*0064*/ 	.word	0x00000008
.L_32:


//--------------------- .nv.info._Z13prescanKernelPfS_i --------------------------
	.section	.nv.info._Z13prescanKernelPfS_i,"",@"SHT_CUDA_INFO"
	.sectionflags	@""
	.align	4


	//----- nvinfo : EIATTR_CUDA_API_VERSION
	.align		4
        /*0000*/ 	.byte	0x04, 0x37
        /*0002*/ 	.short	(.L_34 - .L_33)
.L_33:
        /*0004*/ 	.word	0x00000082


	//----- nvinfo : EIATTR_KPARAM_INFO
	.align		4
.L_34:
        /*0008*/ 	.byte	0x04, 0x17
        /*000a*/ 	.short	(.L_36 - .L_35)
.L_35:
        /*000c*/ 	.word	0x00000000
        /*0010*/ 	.short	0x0002
        /*0012*/ 	.short	0x0010
        /*0014*/ 	.byte	0x00, 0xf0, 0x11, 0x00


	//----- nvinfo : EIATTR_KPARAM_INFO
	.align		4
.L_36:
        /*0018*/ 	.byte	0x04, 0x17
        /*001a*/ 	.short	(.L_38 - .L_37)
.L_37:
        /*001c*/ 	.word	0x00000000
        /*0020*/ 	.short	0x0001
        /*0022*/ 	.short	0x0008
        /*0024*/ 	.byte	0x00, 0xf5, 0x21, 0x00


	//----- nvinfo : EIATTR_KPARAM_INFO
	.align		4
.L_38:
        /*0028*/ 	.byte	0x04, 0x17
        /*002a*/ 	.short	(.L_40 - .L_39)
.L_39:
        /*002c*/ 	.word	0x00000000
        /*0030*/ 	.short	0x0000
        /*0032*/ 	.short	0x0000
        /*0034*/ 	.byte	0x00, 0xf5, 0x21, 0x00


	//----- nvinfo : EIATTR_SPARSE_MMA_MASK
	.align		4
.L_40:
        /*0038*/ 	.byte	0x03, 0x50
        /*003a*/ 	.short	0x0000


	//----- nvinfo : EIATTR_MAXREG_COUNT
	.align		4
        /*003c*/ 	.byte	0x03, 0x1b
        /*003e*/ 	.short	0x00ff


	//----- nvinfo : EIATTR_NUM_BARRIERS
	.align		4
        /*0040*/ 	.byte	0x02, 0x4c
        /*0042*/ 	.byte	0x01
	.zero		1


	//----- nvinfo : EIATTR_EXTERNS
	.align		4
        /*0044*/ 	.byte	0x04, 0x0f
        /*0046*/ 	.short	(.L_42 - .L_41)


	//   ....[0]....
	.align		4
.L_41:
        /*0048*/ 	.word	index@(vprintf)


	//----- nvinfo : EIATTR_MERCURY_ISA_VERSION
	.align		4
.L_42:
        /*004c*/ 	.byte	0x03, 0x5f
        /*004e*/ 	.short	0x0101


	//----- nvinfo : EIATTR_VRC_CTA_INIT_COUNT
	.align		4
        /*0050*/ 	.byte	0x02, 0x4a
	.zero		1
	.zero		1


	//----- nvinfo : EIATTR_SYSCALL_OFFSETS
	.align		4
        /*0054*/ 	.byte	0x04, 0x46
        /*0056*/ 	.short	(.L_44 - .L_43)


	//   ....[0]....
.L_43:
        /*0058*/ 	.word	0x000002b0


	//   ....[1]....
        /*005c*/ 	.word	0x00000650


	//----- nvinfo : EIATTR_EXIT_INSTR_OFFSETS
	.align		4
.L_44:
        /*0060*/ 	.byte	0x04, 0x1c
        /*0062*/ 	.short	(.L_46 - .L_45)


	//   ....[0]....
.L_45:
        /*0064*/ 	.word	0x00000740


	//----- nvinfo : EIATTR_CRS_STACK_SIZE
	.align		4
.L_46:
        /*0068*/ 	.byte	0x04, 0x1e
        /*006a*/ 	.short	(.L_48 - .L_47)
.L_47:
        /*006c*/ 	.word	0x00000000


	//----- nvinfo : EIATTR_CBANK_PARAM_SIZE
	.align		4
.L_48:
        /*0070*/ 	.byte	0x03, 0x19
        /*0072*/ 	.short	0x0014


	//----- nvinfo : EIATTR_PARAM_CBANK
	.align		4
        /*0074*/ 	.byte	0x04, 0x0a
        /*0076*/ 	.short	(.L_50 - .L_49)
	.align		4
.L_49:
        /*0078*/ 	.word	index@(.nv.constant0._Z13prescanKernelPfS_i)
        /*007c*/ 	.short	0x0380
        /*007e*/ 	.short	0x0014


	//----- nvinfo : EIATTR_SW_WAR
	.align		4
.L_50:
        /*0080*/ 	.byte	0x04, 0x36
        /*0082*/ 	.short	(.L_52 - .L_51)
.L_51:
        /*0084*/ 	.word	0x00000008
.L_52:


//--------------------- .nv.callgraph             --------------------------
	.section	.nv.callgraph,"",@"SHT_CUDA_CALLGRAPH"
	.align	4
	.sectionentsize	8
	.align		4
        /*0000*/ 	.word	0x00000000
	.align		4
        /*0004*/ 	.word	0xffffffff
	.align		4
        /*0008*/ 	.word	index@(_Z15blockScanKernelPf)
	.align		4
        /*000c*/ 	.word	index@(vprintf)
	.align		4
        /*0010*/ 	.word	index@(_Z13prescanKernelPfS_i)
	.align		4
        /*0014*/ 	.word	index@(vprintf)
	.align		4
        /*0018*/ 	.word	0x00000000
	.align		4
        /*001c*/ 	.word	0xfffffffe
	.align		4
        /*0020*/ 	.word	0x00000000
	.align		4
        /*0024*/ 	.word	0xfffffffd
	.align		4
        /*0028*/ 	.word	0x00000000
	.align		4
        /*002c*/ 	.word	0xfffffffc


//--------------------- .nv.constant4             --------------------------
	.section	.nv.constant4,"a",@progbits
	.align	8
	.align		8
.nv.constant4:
        /*0000*/ 	.dword	vprintf
	.align		8
        /*0008*/ 	.dword	blockSums
	.align		8
        /*0010*/ 	.dword	$str
	.align		8
        /*0018*/ 	.dword	$str$1
	.align		8
        /*0020*/ 	.dword	$str$2
	.align		8
        /*0028*/ 	.dword	$str$3


//--------------------- .text._Z15blockScanKernelPf --------------------------
	.section	.text._Z15blockScanKernelPf,"ax",@progbits
	.align	128
        .global         _Z15blockScanKernelPf
        .type           _Z15blockScanKernelPf,@function
        .size           _Z15blockScanKernelPf,(.L_x_13 - _Z15blockScanKernelPf)
        .other          _Z15blockScanKernelPf,@"STO_CUDA_ENTRY STV_DEFAULT"
_Z15blockScanKernelPf:
.text._Z15blockScanKernelPf:
[----:B------:R-:W0:Y:S01]  /*0000*/  LDC R1, c[0x0][0x37c] ;  /* 0x0000df00ff017b82 */ /* 0x000e220000000800 */
[----:B------:R-:W1:Y:S01]  /*0010*/  S2R R17, SR_TID.X ;  /* 0x0000000000117919 */ /* 0x000e620000002100 */
[----:B------:R-:W2:Y:S01]  /*0020*/  LDCU UR6, c[0x0][0x2fc] ;  /* 0x00005f80ff0677ac */ /* 0x000ea20008000800 */
[----:B0-----:R-:W-:Y:S01]  /*0030*/  VIADD R1, R1, 0xffffffd0 ;  /* 0xffffffd001017836 */ /* 0x001fe20000000000 */
[----:B------:R-:W1:Y:S01]  /*0040*/  S2R R18, SR_CTAID.X ;  /* 0x0000000000127919 */ /* 0x000e620000002500 */
[----:B------:R-:W0:Y:S01]  /*0050*/  LDCU UR39, c[0x0][0x360] ;  /* 0x00006c00ff2777ac */ /* 0x000e220008000800 */
[----:B------:R-:W3:Y:S01]  /*0060*/  LDCU.64 UR36, c[0x0][0x358] ;  /* 0x00006b00ff2477ac */ /* 0x000ee20008000a00 */
[----:B-1----:R-:W-:-:S13]  /*0070*/  LOP3.LUT P0, RZ, R18, R17, RZ, 0xfc, !PT ;  /* 0x0000001112ff7212 */ /* 0x002fda000780fcff */
[----:B------:R-:W1:Y:S01]  /*0080*/  @P0 LDC.64 R2, c[0x4][0x8] ;  /* 0x01000200ff020b82 */ /* 0x000e620000000a00 */
[----:B0-----:R-:W-:-:S04]  /*0090*/  @P0 IMAD R0, R18, UR39, R17 ;  /* 0x0000002712000c24 */ /* 0x001fc8000f8e0211 */
[----:B------:R-:W-:Y:S02]  /*00a0*/  @P0 VIADD R5, R0, 0xffffffff ;  /* 0xffffffff00050836 */ /* 0x000fe40000000000 */
[----:B------:R-:W-:Y:S02]  /*00b0*/  HFMA2 R0, -RZ, RZ, 0, 0 ;  /* 0x00000000ff007431 */ /* 0x000fe400000001ff */
[----:B-1----:R-:W-:-:S05]  /*00c0*/  @P0 IMAD.WIDE.U32 R2, R5, 0x4, R2 ;  /* 0x0000000405020825 */ /* 0x002fca00078e0002 */
[----:B---3--:R2:W3:Y:S01]  /*00d0*/  @P0 LDG.E R0, desc[UR36][R2.64] ;  /* 0x0000002402000981 */ /* 0x0084e2000c1e1900 */
[----:B------:R-:W0:Y:S01]  /*00e0*/  S2UR UR38, SR_CgaCtaId ;  /* 0x00000000002679c3 */ /* 0x000e220000008800 */
[----:B------:R-:W1:Y:S01]  /*00f0*/  LDCU UR5, c[0x0][0x2f8] ;  /* 0x00005f00ff0577ac */ /* 0x000e620008000800 */
[----:B------:R-:W-:Y:S01]  /*0100*/  BSSY.RECONVERGENT B6, `(.L_x_0) ;  /* 0x000001a000067945 */ /* 0x000fe20003800200 */
[----:B------:R-:W-:Y:S01]  /*0110*/  UMOV UR4, 0x400 ;  /* 0x0000040000047882 */ /* 0x000fe20000000000 */
[----:B-1----:R-:W-:Y:S01]  /*0120*/  IADD3 R16, P1, PT, R1, UR5, RZ ;  /* 0x0000000501107c10 */ /* 0x002fe2000ff3e0ff */
[----:B0-----:R-:W-:-:S04]  /*0130*/  ULEA UR38, UR38, UR4, 0x18 ;  /* 0x0000000426267291 */ /* 0x001fc8000f8ec0ff */
[----:B--2---:R-:W-:Y:S01]  /*0140*/  IMAD.X R2, RZ, RZ, UR6, P1 ;  /* 0x00000006ff027e24 */ /* 0x004fe200088e06ff */
[----:B------:R-:W-:Y:S01]  /*0150*/  UIADD3 UR4, UPT, UPT, UR39, -0x1, URZ ;  /* 0xffffffff27047890 */ /* 0x000fe2000fffe0ff */
[----:B------:R-:W-:-:S05]  /*0160*/  LEA R5, R17, UR38, 0x2 ;  /* 0x0000002611057c11 */ /* 0x000fca000f8e10ff */
[----:B------:R-:W-:Y:S01]  /*0170*/  ISETP.NE.AND P0, PT, R17, UR4, PT ;  /* 0x0000000411007c0c */ /* 0x000fe2000bf05270 */
[----:B---3--:R0:W-:Y:S01]  /*0180*/  STS [R5], R0 ;  /* 0x0000000005007388 */ /* 0x0081e20000000800 */
[----:B------:R-:W-:Y:S11]  /*0190*/  BAR.SYNC.DEFER_BLOCKING 0x0 ;  /* 0x0000000000007b1d */ /* 0x000ff60000010000 */
[----:B------:R-:W-:Y:S05]  /*01a0*/  @P0 BRA `(.L_x_1) ;  /* 0x00000000003c0947 */ /* 0x000fea0003800000 */
[----:B------:R-:W1:Y:S01]  /*01b0*/  LDS.64 R8, [UR38] ;  /* 0x00000026ff087984 */ /* 0x000e620008000a00 */
[----:B0-----:R-:W-:Y:S01]  /*01c0*/  MOV R0, 0x0 ;  /* 0x0000000000007802 */ /* 0x001fe20000000f00 */
[----:B------:R-:W0:Y:S01]  /*01d0*/  LDCU.64 UR4, c[0x4][0x20] ;  /* 0x01000400ff0477ac */ /* 0x000e220008000a00 */
[----:B------:R-:W-:Y:S01]  /*01e0*/  IMAD.MOV.U32 R6, RZ, RZ, R16 ;  /* 0x000000ffff067224 */ /* 0x000fe200078e0010 */
[----:B------:R2:W-:Y:S01]  /*01f0*/  STL [R1], R18 ;  /* 0x0000001201007387 */ /* 0x0005e20000100800 */
[----:B------:R2:W3:Y:S01]  /*0200*/  LDC.64 R14, c[0x4][R0] ;  /* 0x01000000000e7b82 */ /* 0x0004e20000000a00 */
[----:B------:R-:W-:Y:S02]  /*0210*/  IMAD.MOV.U32 R7, RZ, RZ, R2 ;  /* 0x000000ffff077224 */ /* 0x000fe400078e0002 */
[----:B0-----:R-:W-:Y:S01]  /*0220*/  IMAD.U32 R4, RZ, RZ, UR4 ;  /* 0x00000004ff047e24 */ /* 0x001fe2000f8e00ff */
[----:B------:R-:W-:Y:S01]  /*0230*/  MOV R5, UR5 ;  /* 0x0000000500057c02 */ /* 0x000fe20008000f00 */
[----:B-1----:R-:W0:Y:S08]  /*0240*/  F2F.F64.F32 R10, R8 ;  /* 0x00000008000a7310 */ /* 0x002e300000201800 */
[----:B------:R-:W1:Y:S01]  /*0250*/  F2F.F64.F32 R12, R9 ;  /* 0x00000009000c7310 */ /* 0x000e620000201800 */
[----:B0-----:R2:W-:Y:S04]  /*0260*/  STL.64 [R1+0x8], R10 ;  /* 0x0000080a01007387 */ /* 0x0015e80000100a00 */
[----:B-1-3--:R2:W-:Y:S02]  /*0270*/  STL.64 [R1+0x10], R12 ;  /* 0x0000100c01007387 */ /* 0x00a5e40000100a00 */
[----:B------:R-:W-:-:S07]  /*0280*/  LEPC R20, `(.L_x_1) ;  /* 0x000000001014794e */ /* 0x000fce0000000000 */
[----:B--2---:R-:W-:Y:S05]  /*0290*/  CALL.ABS.NOINC R14 ;  /* 0x000000000e007343 */ /* 0x004fea0003c00000 */
.L_x_1:
[----:B------:R-:W-:Y:S05]  /*02a0*/  BSYNC.RECONVERGENT B6 ;  /* 0x0000000000067941 */ /* 0x000fea0003800200 */
.L_x_0:
[----:B------:R-:W-:-:S09]  /*02b0*/  UISETP.GE.U32.AND UP0, UPT, UR39, 0x2, UPT ;  /* 0x000000022700788c */ /* 0x000fd2000bf06070 */
[----:B------:R-:W-:Y:S05]  /*02c0*/  BRA.U !UP0, `(.L_x_2) ;  /* 0x0000000108887547 */ /* 0x000fea000b800000 */
[----:B0-----:R-:W-:Y:S02]  /*02d0*/  LEA R0, R17, 0x2, 0x1 ;  /* 0x0000000211007811 */ /* 0x001fe400078e08ff */
[----:B------:R-:W-:-:S07]  /*02e0*/  MOV R3, 0x1 ;  /* 0x0000000100037802 */ /* 0x000fce0000000f00 */
.L_x_3:
[----:B------:R-:W-:Y:S01]  /*02f0*/  IMAD R4, R0, R3, RZ ;  /* 0x0000000300047224 */ /* 0x000fe200078e02ff */
[----:B------:R-:W-:Y:S05]  /*0300*/  WARPSYNC.ALL ;  /* 0x0000000000007948 */ /* 0x000fea0003800000 */
[----:B------:R-:W-:Y:S01]  /*0310*/  BAR.SYNC.DEFER_BLOCKING 0x0 ;  /* 0x0000000000007b1d */ /* 0x000fe20000010000 */
[----:B------:R-:W-:-:S13]  /*0320*/  ISETP.GE.U32.AND P0, PT, R4, UR39, PT ;  /* 0x0000002704007c0c */ /* 0x000fda000bf06070 */
[----:B------:R-:W-:-:S05]  /*0330*/  @!P0 IMAD.IADD R4, R4, 0x1, -R3 ;  /* 0x0000000104048824 */ /* 0x000fca00078e0a03 */
[----:B------:R-:W-:-:S05]  /*0340*/  @!P0 LEA R4, R4, UR38, 0x2 ;  /* 0x0000002604048c11 */ /* 0x000fca000f8e10ff */
[C---:B------:R-:W-:Y:S01]  /*0350*/  @!P0 IMAD R5, R3.reuse, 0x4, R4 ;  /* 0x0000000403058824 */ /* 0x040fe200078e0204 */
[----:B------:R-:W-:Y:S01]  /*0360*/  SHF.L.U32 R3, R3, 0x1, RZ ;  /* 0x0000000103037819 */ /* 0x000fe200000006ff */
[----:B------:R-:W-:Y:S04]  /*0370*/  @!P0 LDS R4, [R4] ;  /* 0x0000000004048984 */ /* 0x000fe80000000800 */
[----:B------:R-:W0:Y:S02]  /*0380*/  @!P0 LDS R7, [R5] ;  /* 0x0000000005078984 */ /* 0x000e240000000800 */
[----:B0-----:R-:W-:-:S05]  /*0390*/  @!P0 FADD R6, R4, R7 ;  /* 0x0000000704068221 */ /* 0x001fca0000000000 */
[----:B------:R0:W-:Y:S01]  /*03a0*/  @!P0 STS [R5], R6 ;  /* 0x0000000605008388 */ /* 0x0001e20000000800 */
[----:B------:R-:W-:-:S13]  /*03b0*/  ISETP.GE.U32.AND P0, PT, R3, UR39, PT ;  /* 0x0000002703007c0c */ /* 0x000fda000bf06070 */
[----:B0-----:R-:W-:Y:S05]  /*03c0*/  @!P0 BRA `(.L_x_3) ;  /* 0xfffffffc00c88947 */ /* 0x001fea000383ffff */
[----:B------:R-:W-:-:S09]  /*03d0*/  UISETP.GE.U32.AND UP0, UPT, UR39, 0x2, UPT ;  /* 0x000000022700788c */ /* 0x000fd2000bf06070 */
[----:B------:R-:W-:Y:S05]  /*03e0*/  BRA.U !UP0, `(.L_x_2) ;  /* 0x0000000108407547 */ /* 0x000fea000b800000 */
[----:B------:R-:W-:Y:S01]  /*03f0*/  LEA R7, R17, 0x2, 0x1 ;  /* 0x0000000211077811 */ /* 0x000fe200078e08ff */
[----:B------:R-:W-:-:S07]  /*0400*/  IMAD.U32 R0, RZ, RZ, UR39 ;  /* 0x00000027ff007e24 */ /* 0x000fce000f8e00ff */
.L_x_4:
[----:B------:R-:W-:Y:S01]  /*0410*/  SHF.R.U32.HI R8, RZ, 0x1, R0 ;  /* 0x00000001ff087819 */ /* 0x000fe20000011600 */
[----:B------:R-:W-:Y:S04]  /*0420*/  BAR.SYNC.DEFER_BLOCKING 0x0 ;  /* 0x0000000000007b1d */ /* 0x000fe80000010000 */
[----:B------:R-:W-:Y:S02]  /*0430*/  IMAD R3, R7, R8, RZ ;  /* 0x0000000807037224 */ /* 0x000fe400078e02ff */
[----:B------:R-:W-:Y:S05]  /*0440*/  WARPSYNC.ALL ;  /* 0x0000000000007948 */ /* 0x000fea0003800000 */
[----:B------:R-:W-:-:S13]  /*0450*/  ISETP.GE.U32.AND P0, PT, R3, UR39, PT ;  /* 0x0000002703007c0c */ /* 0x000fda000bf06070 */
[----:B------:R-:W-:-:S05]  /*0460*/  @!P0 LEA R3, R3, UR38, 0x2 ;  /* 0x0000002603038c11 */ /* 0x000fca000f8e10ff */
[----:B------:R-:W-:Y:S02]  /*0470*/  @!P0 IMAD R4, R8, 0x4, R3 ;  /* 0x0000000408048824 */ /* 0x000fe400078e0203 */
[----:B------:R-:W-:Y:S04]  /*0480*/  @!P0 LDS R3, [R3] ;  /* 0x0000000003038984 */ /* 0x000fe80000000800 */
[----:B------:R-:W0:Y:S02]  /*0490*/  @!P0 LDS R6, [R4] ;  /* 0x0000000004068984 */ /* 0x000e240000000800 */
[----:B0-----:R-:W-:-:S05]  /*04a0*/  @!P0 FADD R5, R3, R6 ;  /* 0x0000000603058221 */ /* 0x001fca0000000000 */
[----:B------:R1:W-:Y:S01]  /*04b0*/  @!P0 STS [R4], R5 ;  /* 0x0000000504008388 */ /* 0x0003e20000000800 */
[----:B------:R-:W-:Y:S02]  /*04c0*/  ISETP.GT.U32.AND P0, PT, R0, 0x3, PT ;  /* 0x000000030000780c */ /* 0x000fe40003f04070 */
[----:B------:R-:W-:-:S11]  /*04d0*/  MOV R0, R8 ;  /* 0x0000000800007202 */ /* 0x000fd60000000f00 */
[----:B-1----:R-:W-:Y:S05]  /*04e0*/  @P0 BRA `(.L_x_4) ;  /* 0xfffffffc00c80947 */ /* 0x002fea000383ffff */
.L_x_2:
[----:B------:R-:W-:Y:S01]  /*04f0*/  ISETP.NE.AND P0, PT, R17, RZ, PT ;  /* 0x000000ff1100720c */ /* 0x000fe20003f05270 */
[----:B------:R-:W-:Y:S05]  /*0500*/  WARPSYNC.ALL ;  /* 0x0000000000007948 */ /* 0x000fea0003800000 */
[----:B------:R-:W-:Y:S06]  /*0510*/  BAR.SYNC.DEFER_BLOCKING 0x0 ;  /* 0x0000000000007b1d */ /* 0x000fec0000010000 */
[----:B------:R-:W-:Y:S04]  /*0520*/  BSSY.RECONVERGENT B6, `(.L_x_5) ;  /* 0x000001d000067945 */ /* 0x000fe80003800200 */
[----:B------:R-:W-:Y:S05]  /*0530*/  @P0 BRA `(.L_x_6) ;  /* 0x00000000006c0947 */ /* 0x000fea0003800000 */
[----:B0-----:R-:W0:Y:S02]  /*0540*/  LDC.64 R4, c[0x4][0x8] ;  /* 0x01000200ff047b82 */ /* 0x001e240000000a00 */
[----:B0-----:R-:W2:Y:S04]  /*0550*/  LDG.E R8, desc[UR36][R4.64] ;  /* 0x0000002404087981 */ /* 0x001ea8000c1e1900 */
[----:B------:R-:W3:Y:S04]  /*0560*/  LDG.E R10, desc[UR36][R4.64+0x4] ;  /* 0x00000424040a7981 */ /* 0x000ee8000c1e1900 */
[----:B------:R-:W4:Y:S04]  /*0570*/  LDG.E R12, desc[UR36][R4.64+0x8] ;  /* 0x00000824040c7981 */ /* 0x000f28000c1e1900 */
[----:B------:R0:W5:Y:S01]  /*0580*/  LDG.E R14, desc[UR36][R4.64+0xc] ;  /* 0x00000c24040e7981 */ /* 0x000162000c1e1900 */
[----:B------:R-:W1:Y:S01]  /*0590*/  S2UR UR5, SR_CgaCtaId ;  /* 0x00000000000579c3 */ /* 0x000e620000008800 */
[----:B------:R-:W-:Y:S01]  /*05a0*/  UMOV UR4, 0x400 ;  /* 0x0000040000047882 */ /* 0x000fe20000000000 */
[----:B------:R-:W-:Y:S01]  /*05b0*/  MOV R0, 0x0 ;  /* 0x0000000000007802 */ /* 0x000fe20000000f00 */
[----:B------:R-:W-:Y:S01]  /*05c0*/  IMAD.MOV.U32 R6, RZ, RZ, R16 ;  /* 0x000000ffff067224 */ /* 0x000fe200078e0010 */
[----:B------:R-:W-:-:S04]  /*05d0*/  MOV R7, R2 ;  /* 0x0000000200077202 */ /* 0x000fc80000000f00 */
[----:B------:R0:W2:Y:S01]  /*05e0*/  LDC.64 R26, c[0x4][R0] ;  /* 0x01000000001a7b82 */ /* 0x0000a20000000a00 */
[----:B-1----:R-:W-:-:S09]  /*05f0*/  ULEA UR4, UR5, UR4, 0x18 ;  /* 0x0000000405047291 */ /* 0x002fd2000f8ec0ff */
[----:B------:R-:W1:Y:S02]  /*0600*/  LDS.64 R24, [UR4] ;  /* 0x00000004ff187984 */ /* 0x000e640008000a00 */
[----:B------:R-:W0:Y:S02]  /*0610*/  LDCU.64 UR4, c[0x4][0x28] ;  /* 0x01000500ff0477ac */ /* 0x000e240008000a00 */
[----:B0-----:R-:W-:Y:S01]  /*0620*/  IMAD.U32 R4, RZ, RZ, UR4 ;  /* 0x00000004ff047e24 */ /* 0x001fe2000f8e00ff */
[----:B------:R-:W-:Y:S01]  /*0630*/  MOV R5, UR5 ;  /* 0x0000000500057c02 */ /* 0x000fe20008000f00 */
[----:B-1----:R-:W-:Y:S08]  /*0640*/  F2F.F64.F32 R20, R24 ;  /* 0x0000001800147310 */ /* 0x002ff00000201800 */
[----:B------:R-:W0:Y:S02]  /*0650*/  F2F.F64.F32 R22, R25 ;  /* 0x0000001900167310 */ /* 0x000e240000201800 */
[----:B0-----:R0:W-:Y:S06]  /*0660*/  STL.128 [R1+0x20], R20 ;  /* 0x0000201401007387 */ /* 0x0011ec0000100c00 */
[----:B--2---:R-:W-:Y:S08]  /*0670*/  F2F.F64.F32 R8, R8 ;  /* 0x0000000800087310 */ /* 0x004ff00000201800 */
[----:B---3--:R-:W1:Y:S08]  /*0680*/  F2F.F64.F32 R10, R10 ;  /* 0x0000000a000a7310 */ /* 0x008e700000201800 */
[----:B----4-:R-:W-:Y:S01]  /*0690*/  F2F.F64.F32 R12, R12 ;  /* 0x0000000c000c7310 */ /* 0x010fe20000201800 */
[----:B-1----:R0:W-:Y:S07]  /*06a0*/  STL.128 [R1], R8 ;  /* 0x0000000801007387 */ /* 0x0021ee0000100c00 */
[----:B-----5:R-:W1:Y:S02]  /*06b0*/  F2F.F64.F32 R14, R14 ;  /* 0x0000000e000e7310 */ /* 0x020e640000201800 */
[----:B-1----:R0:W-:Y:S02]  /*06c0*/  STL.128 [R1+0x10], R12 ;  /* 0x0000100c01007387 */ /* 0x0021e40000100c00 */
[----:B0-----:R-:W-:-:S07]  /*06d0*/  LEPC R20, `(.L_x_6) ;  /* 0x000000001014794e */ /* 0x001fce0000000000 */
[----:B------:R-:W-:Y:S05]  /*06e0*/  CALL.ABS.NOINC R26 ;  /* 0x000000001a007343 */ /* 0x000fea0003c00000 */
.L_x_6:
[----:B------:R-:W-:Y:S05]  /*06f0*/  BSYNC.RECONVERGENT B6 ;  /* 0x0000000000067941 */ /* 0x000fea0003800200 */
.L_x_5:
[----:B0-----:R-:W0:Y:S01]  /*0700*/  LDC.64 R4, c[0x4][0x8] ;  /* 0x01000200ff047b82 */ /* 0x001e220000000a00 */
[----:B------:R-:W-:-:S07]  /*0710*/  IMAD R17, R18, UR39, R17 ;  /* 0x0000002712117c24 */ /* 0x000fce000f8e0211 */
[----:B------:R-:W1:Y:S01]  /*0720*/  LDC.64 R2, c[0x0][0x380] ;  /* 0x0000e000ff027b82 */ /* 0x000e620000000a00 */
[----:B0-----:R-:W-:-:S06]  /*0730*/  IMAD.WIDE.U32 R18, R18, 0x4, R4 ;  /* 0x0000000412127825 */ /* 0x001fcc00078e0004 */
[----:B------:R-:W2:Y:S01]  /*0740*/  LDG.E R18, desc[UR36][R18.64] ;  /* 0x0000002412127981 */ /* 0x000ea2000c1e1900 */
[----:B-1----:R-:W-:-:S05]  /*0750*/  IMAD.WIDE.U32 R2, R17, 0x4, R2 ;  /* 0x0000000411027825 */ /* 0x002fca00078e0002 */
[----:B------:R-:W2:Y:S02]  /*0760*/  LDG.E R5, desc[UR36][R2.64] ;  /* 0x0000002402057981 */ /* 0x000ea4000c1e1900 */
[----:B--2---:R-:W-:-:S05]  /*0770*/  FADD R5, R18, R5 ;  /* 0x0000000512057221 */ /* 0x004fca0000000000 */
[----:B------:R-:W-:Y:S01]  /*0780*/  STG.E desc[UR36][R2.64], R5 ;  /* 0x0000000502007986 */ /* 0x000fe2000c101924 */
[----:B------:R-:W-:Y:S05]  /*0790*/  EXIT ;  /* 0x000000000000794d */ /* 0x000fea0003800000 */
.L_x_7:
[----:B------:R-:W-:-:S00]  /*07a0*/  BRA `(.L_x_7) ;  /* 0xfffffffc00fc7947 */ /* 0x000fc0000383ffff */
[----:B------:R-:W-:-:S00]  /*07b0*/  NOP ;  /* 0x0000000000007918 */ /* 0x000fc00000000000 */
        /* <DEDUP_REMOVED lines=12> */
.L_x_13:


//--------------------- .text._Z13prescanKernelPfS_i --------------------------
	.section	.text._Z13prescanKernelPfS_i,"ax",@progbits
	.align	128
        .global         _Z13prescanKernelPfS_i
        .type           _Z13prescanKernelPfS_i,@function
        .size           _Z13prescanKernelPfS_i,(.L_x_14 - _Z13prescanKernelPfS_i)
        .other          _Z13prescanKernelPfS_i,@"STO_CUDA_ENTRY STV_DEFAULT"
_Z13prescanKernelPfS_i:
.text._Z13prescanKernelPfS_i:
[----:B------:R-:W0:Y:S01]  /*0000*/  LDC R1, c[0x0][0x37c] ;  /* 0x0000df00ff017b82 */ /* 0x000e220000000800 */
[----:B------:R-:W1:Y:S01]  /*0010*/  S2R R19, SR_TID.X ;  /* 0x0000000000137919 */ /* 0x000e620000002100 */
[----:B------:R-:W2:Y:S01]  /*0020*/  LDCU.64 UR36, c[0x0][0x358] ;  /* 0x00006b00ff2477ac */ /* 0x000ea20008000a00 */
[----:B------:R-:W-:Y:S01]  /*0030*/  IMAD.MOV.U32 R3, RZ, RZ, RZ ;  /* 0x000000ffff037224 */ /* 0x000fe200078e00ff */
[----:B------:R-:W1:Y:S01]  /*0040*/  S2R R2, SR_CTAID.X ;  /* 0x0000000000027919 */ /* 0x000e620000002500 */
[----:B0-----:R-:W-:Y:S01]  /*0050*/  VIADD R1, R1, 0xffffffd8 ;  /* 0xffffffd801017836 */ /* 0x001fe20000000000 */
[----:B-1----:R-:W-:-:S13]  /*0060*/  LOP3.LUT P0, RZ, R2, R19, RZ, 0xfc, !PT ;  /* 0x0000001302ff7212 */ /* 0x002fda000780fcff */
[----:B------:R-:W0:Y:S01]  /*0070*/  @P0 LDC.64 R4, c[0x0][0x388] ;  /* 0x0000e200ff040b82 */ /* 0x000e220000000a00 */
[----:B------:R-:W-:-:S05]  /*0080*/  @P0 IMAD R0, R2, 0x4, R19 ;  /* 0x0000000402000824 */ /* 0x000fca00078e0213 */
[----:B------:R-:W-:-:S05]  /*0090*/  @P0 IADD3 R7, PT, PT, R0, -0x1, RZ ;  /* 0xffffffff00070810 */ /* 0x000fca0007ffe0ff */
[----:B0-----:R-:W-:-:S05]  /*00a0*/  @P0 IMAD.WIDE.U32 R4, R7, 0x4, R4 ;  /* 0x0000000407040825 */ /* 0x001fca00078e0004 */
[----:B--2---:R-:W2:Y:S01]  /*00b0*/  @P0 LDG.E R3, desc[UR36][R4.64] ;  /* 0x0000002404030981 */ /* 0x004ea2000c1e1900 */
[----:B------:R-:W0:Y:S01]  /*00c0*/  S2UR UR38, SR_CgaCtaId ;  /* 0x00000000002679c3 */ /* 0x000e220000008800 */
[----:B------:R-:W-:Y:S01]  /*00d0*/  UMOV UR4, 0x400 ;  /* 0x0000040000047882 */ /* 0x000fe20000000000 */
[----:B------:R-:W1:Y:S01]  /*00e0*/  LDCU UR5, c[0x0][0x2fc] ;  /* 0x00005f80ff0577ac */ /* 0x000e620008000800 */
[C---:B------:R-:W-:Y:S01]  /*00f0*/  ISETP.NE.AND P0, PT, R19.reuse, 0x3, PT ;  /* 0x000000031300780c */ /* 0x040fe20003f05270 */
[----:B------:R-:W-:Y:S01]  /*0100*/  BSSY.RECONVERGENT B6, `(.L_x_8) ;  /* 0x000001c000067945 */ /* 0x000fe20003800200 */
[----:B0-----:R-:W-:Y:S01]  /*0110*/  ULEA UR38, UR38, UR4, 0x18 ;  /* 0x0000000426267291 */ /* 0x001fe2000f8ec0ff */
[----:B------:R-:W0:Y:S05]  /*0120*/  LDCU UR4, c[0x0][0x2f8] ;  /* 0x00005f00ff0477ac */ /* 0x000e2a0008000800 */
[----:B------:R-:W-:-:S02]  /*0130*/  LEA R18, R19, UR38, 0x2 ;  /* 0x0000002613127c11 */ /* 0x000fc4000f8e10ff */
[----:B0-----:R-:W-:-:S05]  /*0140*/  IADD3 R16, P1, PT, R1, UR4, RZ ;  /* 0x0000000401107c10 */ /* 0x001fca000ff3e0ff */
[----:B-1----:R-:W-:Y:S01]  /*0150*/  IMAD.X R17, RZ, RZ, UR5, P1 ;  /* 0x00000005ff117e24 */ /* 0x002fe200088e06ff */
[----:B--2---:R0:W-:Y:S01]  /*0160*/  STS [R18], R3 ;  /* 0x0000000312007388 */ /* 0x0041e20000000800 */
[----:B------:R-:W-:Y:S06]  /*0170*/  BAR.SYNC.DEFER_BLOCKING 0x0 ;  /* 0x0000000000007b1d */ /* 0x000fec0000010000 */
[----:B------:R-:W-:Y:S05]  /*0180*/  @P0 BRA `(.L_x_9) ;  /* 0x00000000004c0947 */ /* 0x000fea0003800000 */
[----:B------:R-:W1:Y:S01]  /*0190*/  LDS.128 R4, [UR38] ;  /* 0x00000026ff047984 */ /* 0x000e620008000c00 */
[----:B------:R-:W-:Y:S01]  /*01a0*/  MOV R0, 0x0 ;  /* 0x0000000000007802 */ /* 0x000fe20000000f00 */
[----:B------:R-:W2:Y:S02]  /*01b0*/  LDCU.64 UR4, c[0x4][0x10] ;  /* 0x01000200ff0477ac */ /* 0x000ea40008000a00 */
[----:B------:R3:W-:Y:S01]  /*01c0*/  STL [R1], R2 ;  /* 0x0000000201007387 */ /* 0x0007e20000100800 */
[----:B------:R3:W4:Y:S01]  /*01d0*/  LDC.64 R22, c[0x4][R0] ;  /* 0x0100000000167b82 */ /* 0x0007220000000a00 */
[----:B-1----:R2:W1:Y:S08]  /*01e0*/  F2F.F64.F32 R8, R4 ;  /* 0x0000000400087310 */ /* 0x0024700000201800 */
[----:B------:R5:W0:Y:S01]  /*01f0*/  F2F.F64.F32 R10, R5 ;  /* 0x00000005000a7310 */ /* 0x000a220000201800 */
[----:B--2---:R-:W-:Y:S01]  /*0200*/  MOV R4, UR4 ;  /* 0x0000000400047c02 */ /* 0x004fe20008000f00 */
[----:B-1----:R3:W-:Y:S06]  /*0210*/  STL.64 [R1+0x8], R8 ;  /* 0x0000080801007387 */ /* 0x0027ec0000100a00 */
[----:B------:R1:W2:Y:S01]  /*0220*/  F2F.F64.F32 R12, R6 ;  /* 0x00000006000c7310 */ /* 0x0002a20000201800 */
[----:B-----5:R-:W-:Y:S01]  /*0230*/  IMAD.U32 R5, RZ, RZ, UR5 ;  /* 0x00000005ff057e24 */ /* 0x020fe2000f8e00ff */
[----:B0-----:R3:W-:Y:S06]  /*0240*/  STL.64 [R1+0x10], R10 ;  /* 0x0000100a01007387 */ /* 0x0017ec0000100a00 */
[----:B------:R0:W5:Y:S01]  /*0250*/  F2F.F64.F32 R14, R7 ;  /* 0x00000007000e7310 */ /* 0x0001620000201800 */
[----:B-1----:R-:W-:Y:S01]  /*0260*/  IMAD.MOV.U32 R6, RZ, RZ, R16 ;  /* 0x000000ffff067224 */ /* 0x002fe200078e0010 */
[----:B--2---:R3:W-:Y:S01]  /*0270*/  STL.64 [R1+0x18], R12 ;  /* 0x0000180c01007387 */ /* 0x0047e20000100a00 */
[----:B0-----:R-:W-:-:S03]  /*0280*/  MOV R7, R17 ;  /* 0x0000001100077202 */ /* 0x001fc60000000f00 */
[----:B----45:R3:W-:Y:S04]  /*0290*/  STL.64 [R1+0x20], R14 ;  /* 0x0000200e01007387 */ /* 0x0307e80000100a00 */
[----:B------:R-:W-:-:S07]  /*02a0*/  LEPC R20, `(.L_x_9) ;  /* 0x000000001014794e */ /* 0x000fce0000000000 */
[----:B---3--:R-:W-:Y:S05]  /*02b0*/  CALL.ABS.NOINC R22 ;  /* 0x0000000016007343 */ /* 0x008fea0003c00000 */
.L_x_9:
[----:B------:R-:W-:Y:S05]  /*02c0*/  BSYNC.RECONVERGENT B6 ;  /* 0x0000000000067941 */ /* 0x000fea0003800200 */
.L_x_8:
[----:B------:R-:W-:Y:S01]  /*02d0*/  IMAD.SHL.U32 R0, R19, 0x2, RZ ;  /* 0x0000000213007824 */ /* 0x000fe200078e00ff */
[----:B------:R-:W-:Y:S01]  /*02e0*/  ISETP.NE.AND P1, PT, R2, RZ, PT ;  /* 0x000000ff0200720c */ /* 0x000fe20003f25270 */
[----:B------:R-:W-:Y:S05]  /*02f0*/  WARPSYNC.ALL ;  /* 0x0000000000007948 */ /* 0x000fea0003800000 */
[C---:B0-----:R-:W-:Y:S01]  /*0300*/  VIADD R3, R0.reuse, 0x2 ;  /* 0x0000000200037836 */ /* 0x041fe20000000000 */
[----:B------:R-:W-:-:S04]  /*0310*/  IADD3 R0, PT, PT, R0, 0x1, RZ ;  /* 0x0000000100007810 */ /* 0x000fc80007ffe0ff */
[C---:B------:R-:W-:Y:S01]  /*0320*/  SEL R0, R3.reuse, R0, !P1 ;  /* 0x0000000003007207 */ /* 0x040fe20004800000 */
[----:B------:R-:W-:-:S03]  /*0330*/  IMAD.SHL.U32 R3, R3, 0x2, RZ ;  /* 0x0000000203037824 */ /* 0x000fc600078e00ff */
[C---:B------:R-:W-:Y:S01]  /*0340*/  ISETP.GT.U32.AND P0, PT, R0.reuse, 0x3, PT ;  /* 0x000000030000780c */ /* 0x040fe20003f04070 */
[----:B------:R-:W-:Y:S01]  /*0350*/  @P1 VIADD R3, R3, 0xffffffff ;  /* 0xffffffff03031836 */ /* 0x000fe20000000000 */
[----:B------:R-:W-:-:S04]  /*0360*/  LEA R0, R0, UR38, 0x2 ;  /* 0x0000002600007c11 */ /* 0x000fc8000f8e10ff */
[C---:B------:R-:W-:Y:S02]  /*0370*/  ISETP.GT.U32.AND P1, PT, R3.reuse, 0x3, PT ;  /* 0x000000030300780c */ /* 0x040fe40003f24070 */
[----:B------:R-:W-:-:S05]  /*0380*/  LEA R3, R3, UR38, 0x2 ;  /* 0x0000002603037c11 */ /* 0x000fca000f8e10ff */
[----:B------:R-:W-:Y:S04]  /*0390*/  @!P0 LDS R4, [R0+-0x4] ;  /* 0xfffffc0000048984 */ /* 0x000fe80000000800 */
[----:B------:R-:W0:Y:S02]  /*03a0*/  @!P0 LDS R5, [R0] ;  /* 0x0000000000058984 */ /* 0x000e240000000800 */
[----:B0-----:R-:W-:-:S05]  /*03b0*/  @!P0 FADD R5, R4, R5 ;  /* 0x0000000504058221 */ /* 0x001fca0000000000 */
[----:B------:R-:W-:Y:S01]  /*03c0*/  @!P0 STS [R0], R5 ;  /* 0x0000000500008388 */ /* 0x000fe20000000800 */
[----:B------:R-:W-:Y:S06]  /*03d0*/  BAR.SYNC.DEFER_BLOCKING 0x0 ;  /* 0x0000000000007b1d */ /* 0x000fec0000010000 */
[----:B------:R-:W-:Y:S04]  /*03e0*/  @!P1 LDS R4, [R3+-0x8] ;  /* 0xfffff80003049984 */ /* 0x000fe80000000800 */
[----:B------:R-:W0:Y:S02]  /*03f0*/  @!P1 LDS R7, [R3] ;  /* 0x0000000003079984 */ /* 0x000e240000000800 */
[----:B0-----:R-:W-:-:S05]  /*0400*/  @!P1 FADD R4, R4, R7 ;  /* 0x0000000704049221 */ /* 0x001fca0000000000 */
[----:B------:R-:W-:Y:S01]  /*0410*/  @!P1 STS [R3], R4 ;  /* 0x0000000403009388 */ /* 0x000fe20000000800 */
[----:B------:R-:W-:Y:S06]  /*0420*/  BAR.SYNC.DEFER_BLOCKING 0x0 ;  /* 0x0000000000007b1d */ /* 0x000fec0000010000 */
[----:B------:R-:W-:Y:S04]  /*0430*/  @!P1 LDS R6, [R3] ;  /* 0x0000000003069984 */ /* 0x000fe80000000800 */
[----:B------:R-:W0:Y:S02]  /*0440*/  @!P1 LDS R7, [R3+0x8] ;  /* 0x0000080003079984 */ /* 0x000e240000000800 */
[----:B0-----:R-:W-:-:S05]  /*0450*/  @!P1 FADD R6, R6, R7 ;  /* 0x0000000706069221 */ /* 0x001fca0000000000 */
[----:B------:R-:W-:Y:S01]  /*0460*/  @!P1 STS [R3+0x8], R6 ;  /* 0x0000080603009388 */ /* 0x000fe20000000800 */
[----:B------:R-:W-:Y:S06]  /*0470*/  BAR.SYNC.DEFER_BLOCKING 0x0 ;  /* 0x0000000000007b1d */ /* 0x000fec0000010000 */
[----:B------:R-:W-:Y:S04]  /*0480*/  @!P0 LDS R5, [R0] ;  /* 0x0000000000058984 */ /* 0x000fe80000000800 */
[----:B------:R-:W0:Y:S02]  /*0490*/  @!P0 LDS R8, [R0+0x4] ;  /* 0x0000040000088984 */ /* 0x000e240000000800 */
[----:B0-----:R-:W-:-:S05]  /*04a0*/  @!P0 FADD R5, R5, R8 ;  /* 0x0000000805058221 */ /* 0x001fca0000000000 */
[----:B------:R0:W-:Y:S01]  /*04b0*/  @!P0 STS [R0+0x4], R5 ;  /* 0x0000040500008388 */ /* 0x0001e20000000800 */
[----:B------:R-:W-:Y:S08]  /*04c0*/  BAR.SYNC.DEFER_BLOCKING 0x0 ;  /* 0x0000000000007b1d */ /* 0x000ff00000010000 */
[----:B------:R-:W-:Y:S01]  /*04d0*/  BAR.SYNC.DEFER_BLOCKING 0x0 ;  /* 0x0000000000007b1d */ /* 0x000fe20000010000 */
[----:B------:R-:W-:-:S13]  /*04e0*/  ISETP.NE.AND P0, PT, R19, RZ, PT ;  /* 0x000000ff1300720c */ /* 0x000fda0003f05270 */
[----:B0-----:R-:W-:Y:S05]  /*04f0*/  @P0 BRA `(.L_x_10) ;  /* 0x0000000000740947 */ /* 0x001fea0003800000 */
[----:B------:R-:W0:Y:S01]  /*0500*/  S2UR UR5, SR_CgaCtaId ;  /* 0x00000000000579c3 */ /* 0x000e220000008800 */
[----:B------:R-:W-:Y:S01]  /*0510*/  UMOV UR4, 0x400 ;  /* 0x0000040000047882 */ /* 0x000fe20000000000 */
[----:B------:R-:W-:Y:S01]  /*0520*/  MOV R0, 0x0 ;  /* 0x0000000000007802 */ /* 0x000fe20000000f00 */
[----:B------:R-:W-:Y:S05]  /*0530*/  STL [R1], R2 ;  /* 0x0000000201007387 */ /* 0x000fea0000100800 */
[----:B------:R1:W2:Y:S01]  /*0540*/  LDC.64 R22, c[0x4][R0] ;  /* 0x0100000000167b82 */ /* 0x0002a20000000a00 */
[----:B0-----:R-:W-:-:S09]  /*0550*/  ULEA UR4, UR5, UR4, 0x18 ;  /* 0x0000000405047291 */ /* 0x001fd2000f8ec0ff */
[----:B------:R-:W0:Y:S02]  /*0560*/  LDS.128 R4, [UR4] ;  /* 0x00000004ff047984 */ /* 0x000e240008000c00 */
[----:B------:R-:W3:Y:S01]  /*0570*/  LDCU.64 UR4, c[0x4][0x18] ;  /* 0x01000300ff0477ac */ /* 0x000ee20008000a00 */
[----:B0-----:R3:W0:Y:S08]  /*0580*/  F2F.F64.F32 R8, R4 ;  /* 0x0000000400087310 */ /* 0x0016300000201800 */
[----:B------:R4:W5:Y:S01]  /*0590*/  F2F.F64.F32 R10, R5 ;  /* 0x00000005000a7310 */ /* 0x0009620000201800 */
[----:B---3--:R-:W-:Y:S01]  /*05a0*/  MOV R4, UR4 ;  /* 0x0000000400047c02 */ /* 0x008fe20008000f00 */
[----:B0-----:R1:W-:Y:S06]  /*05b0*/  STL.64 [R1+0x8], R8 ;  /* 0x0000080801007387 */ /* 0x0013ec0000100a00 */
[----:B------:R0:W3:Y:S01]  /*05c0*/  F2F.F64.F32 R12, R6 ;  /* 0x00000006000c7310 */ /* 0x0000e20000201800 */
[----:B----4-:R-:W-:Y:S01]  /*05d0*/  IMAD.U32 R5, RZ, RZ, UR5 ;  /* 0x00000005ff057e24 */ /* 0x010fe2000f8e00ff */
[----:B-----5:R1:W-:Y:S06]  /*05e0*/  STL.64 [R1+0x10], R10 ;  /* 0x0000100a01007387 */ /* 0x0203ec0000100a00 */
[----:B------:R4:W5:Y:S01]  /*05f0*/  F2F.F64.F32 R14, R7 ;  /* 0x00000007000e7310 */ /* 0x0009620000201800 */
[----:B0-----:R-:W-:Y:S01]  /*0600*/  MOV R6, R16 ;  /* 0x0000001000067202 */ /* 0x001fe20000000f00 */
[----:B---3--:R1:W-:Y:S01]  /*0610*/  STL.64 [R1+0x18], R12 ;  /* 0x0000180c01007387 */ /* 0x0083e20000100a00 */
[----:B----4-:R-:W-:-:S03]  /*0620*/  IMAD.MOV.U32 R7, RZ, RZ, R17 ;  /* 0x000000ffff077224 */ /* 0x010fc600078e0011 */
[----:B--2--5:R1:W-:Y:S04]  /*0630*/  STL.64 [R1+0x20], R14 ;  /* 0x0000200e01007387 */ /* 0x0243e80000100a00 */
[----:B------:R-:W-:-:S07]  /*0640*/  LEPC R20, `(.L_x_11) ;  /* 0x000000001014794e */ /* 0x000fce0000000000 */
[----:B-1----:R-:W-:Y:S05]  /*0650*/  CALL.ABS.NOINC R22 ;  /* 0x0000000016007343 */ /* 0x002fea0003c00000 */
.L_x_11:
[----:B------:R-:W0:Y:S01]  /*0660*/  S2UR UR5, SR_CgaCtaId ;  /* 0x00000000000579c3 */ /* 0x000e220000008800 */
[----:B------:R-:W-:-:S07]  /*0670*/  UMOV UR4, 0x400 ;  /* 0x0000040000047882 */ /* 0x000fce0000000000 */
[----:B------:R-:W1:Y:S01]  /*0680*/  LDC.64 R4, c[0x4][0x8] ;  /* 0x01000200ff047b82 */ /* 0x000e620000000a00 */
[----:B0-----:R-:W-:Y:S01]  /*0690*/  ULEA UR4, UR5, UR4, 0x18 ;  /* 0x0000000405047291 */ /* 0x001fe2000f8ec0ff */
[----:B-1----:R-:W-:-:S08]  /*06a0*/  IMAD.WIDE.U32 R4, R2, 0x4, R4 ;  /* 0x0000000402047825 */ /* 0x002fd000078e0004 */
[----:B------:R-:W0:Y:S04]  /*06b0*/  LDS R3, [UR4+0xc] ;  /* 0x00000c04ff037984 */ /* 0x000e280008000800 */
[----:B0-----:R0:W-:Y:S02]  /*06c0*/  STG.E desc[UR36][R4.64], R3 ;  /* 0x0000000304007986 */ /* 0x0011e4000c101924 */
.L_x_10:
[----:B------:R-:W-:Y:S05]  /*06d0*/  WARPSYNC.ALL ;  /* 0x0000000000007948 */ /* 0x000fea0003800000 */
[----:B------:R-:W-:Y:S01]  /*06e0*/  BAR.SYNC.DEFER_BLOCKING 0x0 ;  /* 0x0000000000007b1d */ /* 0x000fe20000010000 */
[----:B0-----:R-:W-:-:S07]  /*06f0*/  LEA R3, R2, R19, 0x2 ;  /* 0x0000001302037211 */ /* 0x001fce00078e10ff */
[----:B------:R-:W0:Y:S01]  /*0700*/  LDC.64 R4, c[0x0][0x380] ;  /* 0x0000e000ff047b82 */ /* 0x000e220000000a00 */
[----:B------:R-:W1:Y:S01]  /*0710*/  LDS R7, [R18] ;  /* 0x0000000012077984 */ /* 0x000e620000000800 */
[----:B0-----:R-:W-:-:S05]  /*0720*/  IMAD.WIDE.U32 R2, R3, 0x4, R4 ;  /* 0x0000000403027825 */ /* 0x001fca00078e0004 */
[----:B-1----:R-:W-:Y:S01]  /*0730*/  STG.E desc[UR36][R2.64], R7 ;  /* 0x0000000702007986 */ /* 0x002fe2000c101924 */
[----:B------:R-:W-:Y:S05]  /*0740*/  EXIT ;  /* 0x000000000000794d */ /* 0x000fea0003800000 */
.L_x_12:
        /* <DEDUP_REMOVED lines=11> */
.L_x_14:


//--------------------- .nv.global.init           --------------------------
	.section	.nv.global.init,"aw",@progbits
.nv.global.init:
	.type		$str$2,@object
	.size		$str$2,($str - $str$2)
$str$2:
        /*0000*/ 	.byte	0x42, 0x6c, 0x6f, 0x63, 0x6b, 0x20, 0x49, 0x64, 0x3a, 0x20, 0x25, 0x69, 0x2c, 0x20, 0x32, 0x6e
        /*0010*/ 	.byte	0x64, 0x20, 0x73, 0x63, 0x61, 0x6e, 0x41, 0x72, 0x72, 0x61, 0x79, 0x20, 0x62, 0x65, 0x66, 0x6f
        /*0020*/ 	.byte	0x72, 0x65, 0x20, 0x73, 0x63, 0x61, 0x6e, 0x21, 0x3a, 0x20, 0x25, 0x2e, 0x31, 0x66, 0x20, 0x25
        /*0030*/ 	.byte	0x2e, 0x31, 0x66, 0x0a, 0x00
	.type		$str,@object
	.size		$str,($str$1 - $str)
$str:
        /*0035*/ 	.byte	0x42, 0x6c, 0x6f, 0x63, 0x6b, 0x20, 0x49, 0x64, 0x3a, 0x20, 0x25, 0x69, 0x2c, 0x20, 0x73, 0x63
        /*0045*/ 	.byte	0x61, 0x6e, 0x41, 0x72, 0x72, 0x61, 0x79, 0x20, 0x62, 0x65, 0x66, 0x6f, 0x72, 0x65, 0x20, 0x73
        /*0055*/ 	.byte	0x63, 0x61, 0x6e, 0x21, 0x3a, 0x20, 0x25, 0x2e, 0x31, 0x66, 0x20, 0x25, 0x2e, 0x31, 0x66, 0x20
        /*0065*/ 	.byte	0x25, 0x2e, 0x31, 0x66, 0x20, 0x25, 0x2e, 0x31, 0x66, 0x0a, 0x00
	.type		$str$1,@object
	.size		$str$1,($str$3 - $str$1)
$str$1:
        /*0070*/ 	.byte	0x42, 0x6c, 0x6f, 0x63, 0x6b, 0x20, 0x49, 0x64, 0x3a, 0x20, 0x25, 0x69, 0x2c, 0x20, 0x73, 0x63
        /*0080*/ 	.byte	0x61, 0x6e, 0x41, 0x72, 0x72, 0x61, 0x79, 0x20, 0x61, 0x66, 0x74, 0x65, 0x72, 0x20, 0x73, 0x63
        /*0090*/ 	.byte	0x61, 0x6e, 0x21, 0x3a, 0x20, 0x20, 0x25, 0x2e, 0x31, 0x66, 0x20, 0x25, 0x2e, 0x31, 0x66, 0x20
        /*00a0*/ 	.byte	0x25, 0x2e, 0x31, 0x66, 0x20, 0x25, 0x2e, 0x31, 0x66, 0x0a, 0x00
	.type		$str$3,@object
	.size		$str$3,(.L_4 - $str$3)
$str$3:
        /*00ab*/ 	.byte	0x42, 0x6c, 0x6f, 0x63, 0x6b, 0x53, 0x75, 0x6d, 0x73, 0x3a, 0x20, 0x25, 0x2e, 0x31, 0x66, 0x20
        /*00bb*/ 	.byte	0x25, 0x2e, 0x31, 0x66, 0x20, 0x25, 0x2e, 0x31, 0x66, 0x20, 0x25, 0x2e, 0x31, 0x66, 0x20, 0x20
        /*00cb*/ 	.byte	0x2d, 0x2d, 0x2d, 0x2d, 0x2d, 0x20, 0x32, 0x6e, 0x64, 0x20, 0x73, 0x63, 0x61, 0x6e, 0x41, 0x72
        /*00db*/ 	.byte	0x72, 0x61, 0x79, 0x20, 0x61, 0x66, 0x74, 0x65, 0x72, 0x20, 0x73, 0x63, 0x61, 0x6e, 0x21, 0x3a
        /*00eb*/ 	.byte	0x20, 0x25, 0x2e, 0x31, 0x66, 0x20, 0x25, 0x2e, 0x31, 0x66, 0x20, 0x0a, 0x00
.L_4:


//--------------------- .nv.shared._Z15blockScanKernelPf --------------------------
	.section	.nv.shared._Z15blockScanKernelPf,"aw",@nobits
	.sectionflags	@""
	.align	16
	.zero		1024


//--------------------- .nv.shared.reserved.0     --------------------------
	.section	.nv.shared.reserved.0,"aw",@nobits
	.weak		__nv_reservedSMEM_offset_0_alias
	.size		__nv_reservedSMEM_offset_0_alias, 0, 64
	.other		__nv_reservedSMEM_offset_0_alias,@"STO_CUDA_RESERVED_SHARED STV_DEFAULT"
__nv_reservedSMEM_offset_0_alias:
	.zero		0
	.zero		64


//--------------------- .nv.global                --------------------------
	.section	.nv.global,"aw",@nobits
	.align	4
.nv.global:
	.type		blockSums,@object
	.size		blockSums,(.L_0 - blockSums)
blockSums:
	.zero		16
.L_0:


//--------------------- .nv.shared._Z13prescanKernelPfS_i --------------------------
	.section	.nv.shared._Z13prescanKernelPfS_i,"aw",@nobits
	.sectionflags	@""
	.align	16
	.zero		1024


//--------------------- .nv.constant0._Z15blockScanKernelPf --------------------------
	.section	.nv.constant0._Z15blockScanKernelPf,"a",@progbits
	.sectionflags	@""
	.align	4
.nv.constant0._Z15blockScanKernelPf:
	.zero		904


//--------------------- .nv.constant0._Z13prescanKernelPfS_i --------------------------
	.section	.nv.constant0._Z13prescanKernelPfS_i,"a",@progbits
	.sectionflags	@""
	.align	4
.nv.constant0._Z13prescanKernelPfS_i:
	.zero		916


//--------------------- SYMBOLS --------------------------

	.type		.nv.reservedSmem.offset0,@object
	.size		.nv.reservedSmem.offset0,0x4
	.type		.nv.reservedSmem.cap,@object
	.size		.nv.reservedSmem.cap,0x4
	.type		vprintf,@function
